//
// Generated by NVIDIA NVVM Compiler
//
// Compiler Build ID: CL-36424714
// Cuda compilation tools, release 13.0, V13.0.88
// Based on NVVM 20.0.0
//

.version 9.0
.target sm_100
.address_size 64

	// .globl	_Z10hello_cudav
.extern .func  (.param .b32 func_retval0) vprintf
(
	.param .b64 vprintf_param_0,
	.param .b64 vprintf_param_1
)
;
.global .align 1 .b8 $str[18] = {72, 101, 108, 108, 111, 44, 32, 67, 85, 68, 65, 33, 58, 32, 37, 100, 10};

.visible .entry _Z10hello_cudav()
{
	.local .align 8 .b8 	__local_depot0[8];
	.reg .b64 	%SP;
	.reg .b64 	%SPL;
	.reg .b32 	%r<4>;
	.reg .b64 	%rd<5>;

	mov.u64 	%SPL, __local_depot0;
	cvta.local.u64 	%SP, %SPL;
	add.u64 	%rd1, %SP, 0;
	add.u64 	%rd2, %SPL, 0;
	mov.u32 	%r1, %tid.x;
	st.local.u32 	[%rd2], %r1;
	mov.u64 	%rd3, $str;
	cvta.global.u64 	%rd4, %rd3;
	{ // callseq 0, 0
	.param .b64 param0;
	st.param.b64 	[param0], %rd4;
	.param .b64 param1;
	st.param.b64 	[param1], %rd1;
	.param .b32 retval0;
	call.uni (retval0), 
	vprintf, 
	(
	param0, 
	param1
	);
	ld.param.b32 	%r2, [retval0];
	} // callseq 0
	ret;

}


// ===== COMPILED SASS (sm_100) =====

	.target	sm_100

	.elftype	@"ET_EXEC"


//--------------------- .note.nv.tkinfo           --------------------------
	.section	.note.nv.tkinfo,"",@"SHT_NOTE"
	.sectionflags	@"SHF_NOTE_NV_TKINFO"
	.tkinfo
        /*0018*/ 	.word	0x00000002
        /*0030*/ 	.string	""
        /*0030*/ 	.string	"ptxas"
        /*0030*/ 	.string	"Cuda compilation tools, release 13.0, V13.0.88"
        /*0030*/ 	.string	"Build cuda_13.0.r13.0/compiler.36424714_0"
        /*0030*/ 	.string	"-arch sm_100 -m 64 "



//--------------------- .note.nv.cuinfo           --------------------------
	.section	.note.nv.cuinfo,"",@"SHT_NOTE"
	.sectionflags	@"SHF_NOTE_NV_CUINFO"
        /*0018*/ 	.short	0x0002
        /*001a*/ 	.short	0x0064
        /*001c*/ 	.short	0x0082
	.zero		2


//--------------------- .nv.info                  --------------------------
	.section	.nv.info,"",@"SHT_CUDA_INFO"
	.align	4


	//----- nvinfo : EIATTR_REGCOUNT
	.align		4
        /*0000*/ 	.byte	0x04, 0x2f
        /*0002*/ 	.short	(.L_2 - .L_1)
	.align		4
.L_1:
        /*0004*/ 	.word	index@(_Z10hello_cudav)
        /*0008*/ 	.word	0x00000018


	//----- nvinfo : EIATTR_FRAME_SIZE
	.align		4
.L_2:
        /*000c*/ 	.byte	0x04, 0x11
        /*000e*/ 	.short	(.L_4 - .L_3)
	.align		4
.L_3:
        /*0010*/ 	.word	index@(_Z10hello_cudav)
        /*0014*/ 	.word	0x00000008


	//----- nvinfo : EIATTR_MIN_STACK_SIZE
	.align		4
.L_4:
        /*0018*/ 	.byte	0x04, 0x12
        /*001a*/ 	.short	(.L_6 - .L_5)
	.align		4
.L_5:
        /*001c*/ 	.word	index@(_Z10hello_cudav)
        /*0020*/ 	.word	0x00000008
.L_6:


//--------------------- .nv.compat                --------------------------
	.section	.nv.compat,"",@"SHT_CUDA_COMPAT_INFO"
	.align	4
        /*0000*/ 	.byte	0x02, 0x09, 0x00, 0x00, 0x02, 0x02, 0x01, 0x00, 0x02, 0x05, 0x05, 0x00, 0x03, 0x07, 0x01, 0x01
        /*0010*/ 	.byte	0x02, 0x03, 0x00, 0x00, 0x02, 0x06, 0x01, 0x00, 0x04, 0x0b, 0x08, 0x00, 0x09, 0x00, 0x00, 0x00
        /*0020*/ 	.byte	0x00, 0x00, 0x00, 0x00


//--------------------- .nv.info._Z10hello_cudav  --------------------------
	.section	.nv.info._Z10hello_cudav,"",@"SHT_CUDA_INFO"
	.sectionflags	@""
	.align	4


	//----- nvinfo : EIATTR_CUDA_API_VERSION
	.align		4
        /*0000*/ 	.byte	0x04, 0x37
        /*0002*/ 	.short	(.L_8 - .L_7)
.L_7:
        /*0004*/ 	.word	0x00000082


	//----- nvinfo : EIATTR_SPARSE_MMA_MASK
	.align		4
.L_8:
        /*0008*/ 	.byte	0x03, 0x50
        /*000a*/ 	.short	0x0000


	//----- nvinfo : EIATTR_MAXREG_COUNT
	.align		4
        /*000c*/ 	.byte	0x03, 0x1b
        /*000e*/ 	.short	0x00ff


	//----- nvinfo : EIATTR_EXTERNS
	.align		4
        /*0010*/ 	.byte	0x04, 0x0f
        /*0012*/ 	.short	(.L_10 - .L_9)


	//   ....[0]....
	.align		4
.L_9:
        /*0014*/ 	.word	index@(vprintf)


	//----- nvinfo : EIATTR_MERCURY_ISA_VERSION
	.align		4
.L_10:
        /*0018*/ 	.byte	0x03, 0x5f
        /*001a*/ 	.short	0x0101


	//----- nvinfo : EIATTR_VRC_CTA_INIT_COUNT
	.align		4
        /*001c*/ 	.byte	0x02, 0x4a
	.zero		1
	.zero		1


	//----- nvinfo : EIATTR_SYSCALL_OFFSETS
	.align		4
        /*0020*/ 	.byte	0x04, 0x46
        /*0022*/ 	.short	(.L_12 - .L_11)


	//   ....[0]....
.L_11:
        /*0024*/ 	.word	0x000000e0


	//----- nvinfo : EIATTR_EXIT_INSTR_OFFSETS
	.align		4
.L_12:
        /*0028*/ 	.byte	0x04, 0x1c
        /*002a*/ 	.short	(.L_14 - .L_13)


	//   ....[0]....
.L_13:
        /*002c*/ 	.word	0x000000f0


	//----- nvinfo : EIATTR_SW_WAR
	.align		4
.L_14:
        /*0030*/ 	.byte	0x04, 0x36
        /*0032*/ 	.short	(.L_16 - .L_15)
.L_15:
        /*0034*/ 	.word	0x00000008
.L_16:


//--------------------- .nv.callgraph             --------------------------
	.section	.nv.callgraph,"",@"SHT_CUDA_CALLGRAPH"
	.align	4
	.sectionentsize	8
	.align		4
        /*0000*/ 	.word	0x00000000
	.align		4
        /*0004*/ 	.word	0xffffffff
	.align		4
        /*0008*/ 	.word	index@(_Z10hello_cudav)
	.align		4
        /*000c*/ 	.word	index@(vprintf)
	.align		4
        /*0010*/ 	.word	0x00000000
	.align		4
        /*0014*/ 	.word	0xfffffffe
	.align		4
        /*0018*/ 	.word	0x00000000
	.align		4
        /*001c*/ 	.word	0xfffffffd
	.align		4
        /*0020*/ 	.word	0x00000000
	.align		4
        /*0024*/ 	.word	0xfffffffc


//--------------------- .nv.constant4             --------------------------
	.section	.nv.constant4,"a",@progbits
	.align	8
	.align		8
.nv.constant4:
        /*0000*/ 	.dword	vprintf
	.align		8
        /*0008*/ 	.dword	$str


//--------------------- .text._Z10hello_cudav     --------------------------
	.section	.text._Z10hello_cudav,"ax",@progbits
	.align	128
        .global         _Z10hello_cudav
        .type           _Z10hello_cudav,@function
        .size           _Z10hello_cudav,(.L_x_2 - _Z10hello_cudav)
        .other          _Z10hello_cudav,@"STO_CUDA_ENTRY STV_DEFAULT"
_Z10hello_cudav:
.text._Z10hello_cudav:
[----:B------:R-:W0:Y:S01]  /*0000*/  LDC R1, c[0x0][0x37c] ;  /* 0x0000df00ff017b82 */ /* 0x000e220000000800 */
[----:B------:R-:W1:Y:S01]  /*0010*/  S2R R8, SR_TID.X ;  /* 0x0000000000087919 */ /* 0x000e620000002100 */
[----:B0-----:R-:W-:Y:S01]  /*0020*/  VIADD R1, R1, 0xfffffff8 ;  /* 0xfffffff801017836 */ /* 0x001fe20000000000 */
[----:B------:R-:W-:Y:S01]  /*0030*/  MOV R0, 0x0 ;  /* 0x0000000000007802 */ /* 0x000fe20000000f00 */
[----:B------:R-:W0:Y:S04]  /*0040*/  LDCU UR4, c[0x0][0x2f8] ;  /* 0x00005f00ff0477ac */ /* 0x000e280008000800 */
[----:B------:R2:W3:Y:S01]  /*0050*/  LDC.64 R2, c[0x4][R0] ;  /* 0x0100000000027b82 */ /* 0x0004e20000000a00 */
[----:B------:R-:W4:Y:S01]  /*0060*/  LDCU.64 UR6, c[0x4][0x8] ;  /* 0x01000100ff0677ac */ /* 0x000f220008000a00 */
[----:B------:R-:W5:Y:S01]  /*0070*/  LDCU UR5, c[0x0][0x2fc] ;  /* 0x00005f80ff0577ac */ /* 0x000f620008000800 */
[----:B0-----:R-:W-:Y:S01]  /*0080*/  IADD3 R6, P0, PT, R1, UR4, RZ ;  /* 0x0000000401067c10 */ /* 0x001fe2000ff1e0ff */
[----:B----4-:R-:W-:Y:S01]  /*0090*/  IMAD.U32 R4, RZ, RZ, UR6 ;  /* 0x00000006ff047e24 */ /* 0x010fe2000f8e00ff */
[----:B------:R-:W-:-:S03]  /*00a0*/  MOV R5, UR7 ;  /* 0x0000000700057c02 */ /* 0x000fc60008000f00 */
[----:B-----5:R-:W-:Y:S01]  /*00b0*/  IMAD.X R7, RZ, RZ, UR5, P0 ;  /* 0x00000005ff077e24 */ /* 0x020fe200080e06ff */
[----:B-1----:R2:W-:Y:S07]  /*00c0*/  STL [R1], R8 ;  /* 0x0000000801007387 */ /* 0x0025ee0000100800 */
[----:B------:R-:W-:-:S07]  /*00d0*/  LEPC R20, `(.L_x_0) ;  /* 0x000000001014794e */ /* 0x000fce0000000000 */
[----:B--23--:R-:W-:Y:S05]  /*00e0*/  CALL.ABS.NOINC R2 ;  /* 0x0000000002007343 */ /* 0x00cfea0003c00000 */
.L_x_0:
[----:B------:R-:W-:Y:S05]  /*00f0*/  EXIT ;  /* 0x000000000000794d */ /* 0x000fea0003800000 */
.L_x_1:
[----:B------:R-:W-:-:S00]  /*0100*/  BRA `(.L_x_1) ;  /* 0xfffffffc00fc7947 */ /* 0x000fc0000383ffff */
[----:B------:R-:W-:-:S00]  /*0110*/  NOP ;  /* 0x0000000000007918 */ /* 0x000fc00000000000 */
        /* <DEDUP_REMOVED lines=14> */
.L_x_2:


//--------------------- .nv.global.init           --------------------------
	.section	.nv.global.init,"aw",@progbits
.nv.global.init:
	.type		$str,@object
	.size		$str,(.L_0 - $str)
$str:
        /*0000*/ 	.byte	0x48, 0x65, 0x6c, 0x6c, 0x6f, 0x2c, 0x20, 0x43, 0x55, 0x44, 0x41, 0x21, 0x3a, 0x20, 0x25, 0x64
        /*0010*/ 	.byte	0x0a, 0x00
.L_0:


//--------------------- .nv.shared.reserved.0     --------------------------
	.section	.nv.shared.reserved.0,"aw",@nobits
	.weak		__nv_reservedSMEM_offset_0_alias
	.size		__nv_reservedSMEM_offset_0_alias, 0, 64
	.other		__nv_reservedSMEM_offset_0_alias,@"STO_CUDA_RESERVED_SHARED STV_DEFAULT"
__nv_reservedSMEM_offset_0_alias:
	.zero		0
	.zero		64


//--------------------- .nv.constant0._Z10hello_cudav --------------------------
	.section	.nv.constant0._Z10hello_cudav,"a",@progbits
	.sectionflags	@""
	.align	4
.nv.constant0._Z10hello_cudav:
	.zero		896


//--------------------- SYMBOLS --------------------------

	.type		.nv.reservedSmem.offset0,@object
	.size		.nv.reservedSmem.offset0,0x4
	.type		vprintf,@function
